	.headerflags	@"EF_CUDA_TEXMODE_UNIFIED EF_CUDA_64BIT_ADDRESS EF_CUDA_ACCELERATORS EF_CUDA_SM90 EF_CUDA_VIRTUAL_SM(EF_CUDA_SM90)"
	.elftype	@"ET_EXEC"


//--------------------- .nv.info                  --------------------------
	.section	.nv.info,"",@"SHT_CUDA_INFO"
	.align	4


	//----- nvinfo : EIATTR_REGCOUNT
	.align		4
        /*0000*/ 	.byte	0x04, 0x2f
        /*0002*/ 	.short	(.L_3 - .L_2)
	.align		4
.L_2:
        /*0004*/ 	.word	index@(triton_poi_fused__native_batch_norm_legit_no_training_convolution_relu_10)
        /*0008*/ 	.word	0x00000016


	//----- nvinfo : EIATTR_MIN_STACK_SIZE
	.align		4
.L_3:
        /*000c*/ 	.byte	0x04, 0x12
        /*000e*/ 	.short	(.L_5 - .L_4)
	.align		4
.L_4:
        /*0010*/ 	.word	index@(triton_poi_fused__native_batch_norm_legit_no_training_convolution_relu_10)
        /*0014*/ 	.word	0x00000000


	//----- nvinfo : EIATTR_FRAME_SIZE
	.align		4
.L_5:
        /*0018*/ 	.byte	0x04, 0x11
        /*001a*/ 	.short	(.L_7 - .L_6)
	.align		4
.L_6:
        /*001c*/ 	.word	index@(triton_poi_fused__native_batch_norm_legit_no_training_convolution_relu_10)
        /*0020*/ 	.word	0x00000000


	//----- nvinfo : EIATTR_MIN_STACK_SIZE
	.align		4
.L_7:
        /*0024*/ 	.byte	0x04, 0x12
        /*0026*/ 	.short	(.L_9 - .L_8)
	.align		4
.L_8:
        /*0028*/ 	.word	index@(triton_poi_fused__native_batch_norm_legit_no_training_convolution_relu_10)
        /*002c*/ 	.word	0x00000000
.L_9:


//--------------------- .nv.info.triton_poi_fused__native_batch_norm_legit_no_training_convolution_relu_10 --------------------------
	.section	.nv.info.triton_poi_fused__native_batch_norm_legit_no_training_convolution_relu_10,"",@"SHT_CUDA_INFO"
	.sectionflags	@""
	.align	4


	//----- nvinfo : EIATTR_CUDA_API_VERSION
	.align		4
        /*0000*/ 	.byte	0x04, 0x37
        /*0002*/ 	.short	(.L_11 - .L_10)
.L_10:
        /*0004*/ 	.word	0x0000007c


	//----- nvinfo : EIATTR_KPARAM_INFO
	.align		4
.L_11:
        /*0008*/ 	.byte	0x04, 0x17
        /*000a*/ 	.short	(.L_13 - .L_12)
.L_12:
        /*000c*/ 	.word	0x00000000
        /*0010*/ 	.short	0x0007
        /*0012*/ 	.short	0x0038
        /*0014*/ 	.byte	0x00, 0xf0, 0x11, 0x00


	//----- nvinfo : EIATTR_KPARAM_INFO
	.align		4
.L_13:
        /*0018*/ 	.byte	0x04, 0x17
        /*001a*/ 	.short	(.L_15 - .L_14)
.L_14:
        /*001c*/ 	.word	0x00000000
        /*0020*/ 	.short	0x0006
        /*0022*/ 	.short	0x0030
        /*0024*/ 	.byte	0x00, 0xf4, 0x21, 0x00


	//----- nvinfo : EIATTR_KPARAM_INFO
	.align		4
.L_15:
        /*0028*/ 	.byte	0x04, 0x17
        /*002a*/ 	.short	(.L_17 - .L_16)
.L_16:
        /*002c*/ 	.word	0x00000000
        /*0030*/ 	.short	0x0005
        /*0032*/ 	.short	0x0028
        /*0034*/ 	.byte	0x00, 0xf4, 0x21, 0x00


	//----- nvinfo : EIATTR_KPARAM_INFO
	.align		4
.L_17:
        /*0038*/ 	.byte	0x04, 0x17
        /*003a*/ 	.short	(.L_19 - .L_18)
.L_18:
        /*003c*/ 	.word	0x00000000
        /*0040*/ 	.short	0x0004
        /*0042*/ 	.short	0x0020
        /*0044*/ 	.byte	0x00, 0xf4, 0x21, 0x00


	//----- nvinfo : EIATTR_KPARAM_INFO
	.align		4
.L_19:
        /*0048*/ 	.byte	0x04, 0x17
        /*004a*/ 	.short	(.L_21 - .L_20)
.L_20:
        /*004c*/ 	.word	0x00000000
        /*0050*/ 	.short	0x0003
        /*0052*/ 	.short	0x0018
        /*0054*/ 	.byte	0x00, 0xf4, 0x21, 0x00


	//----- nvinfo : EIATTR_KPARAM_INFO
	.align		4
.L_21:
        /*0058*/ 	.byte	0x04, 0x17
        /*005a*/ 	.short	(.L_23 - .L_22)
.L_22:
        /*005c*/ 	.word	0x00000000
        /*0060*/ 	.short	0x0002
        /*0062*/ 	.short	0x0010
        /*0064*/ 	.byte	0x00, 0xf4, 0x21, 0x00


	//----- nvinfo : EIATTR_KPARAM_INFO
	.align		4
.L_23:
        /*0068*/ 	.byte	0x04, 0x17
        /*006a*/ 	.short	(.L_25 - .L_24)
.L_24:
        /*006c*/ 	.word	0x00000000
        /*0070*/ 	.short	0x0001
        /*0072*/ 	.short	0x0008
        /*0074*/ 	.byte	0x00, 0xf4, 0x21, 0x00


	//----- nvinfo : EIATTR_KPARAM_INFO
	.align		4
.L_25:
        /*0078*/ 	.byte	0x04, 0x17
        /*007a*/ 	.short	(.L_27 - .L_26)
.L_26:
        /*007c*/ 	.word	0x00000000
        /*0080*/ 	.short	0x0000
        /*0082*/ 	.short	0x0000
        /*0084*/ 	.byte	0x00, 0xf4, 0x21, 0x00


	//----- nvinfo : EIATTR_SPARSE_MMA_MASK
	.align		4
.L_27:
        /*0088*/ 	.byte	0x03, 0x50
        /*008a*/ 	.short	0x0000


	//----- nvinfo : EIATTR_MAXREG_COUNT
	.align		4
        /*008c*/ 	.byte	0x03, 0x1b
        /*008e*/ 	.short	0x00ff


	//----- nvinfo : EIATTR_EXIT_INSTR_OFFSETS
	.align		4
        /*0090*/ 	.byte	0x04, 0x1c
        /*0092*/ 	.short	(.L_29 - .L_28)


	//   ....[0]....
.L_28:
        /*0094*/ 	.word	0x00000420


	//----- nvinfo : EIATTR_REQNTID
	.align		4
.L_29:
        /*0098*/ 	.byte	0x04, 0x10
        /*009a*/ 	.short	(.L_31 - .L_30)
.L_30:
        /*009c*/ 	.word	0x00000100
        /*00a0*/ 	.word	0x00000001
        /*00a4*/ 	.word	0x00000001


	//----- nvinfo : EIATTR_CBANK_PARAM_SIZE
	.align		4
.L_31:
        /*00a8*/ 	.byte	0x03, 0x19
        /*00aa*/ 	.short	0x003c


	//----- nvinfo : EIATTR_PARAM_CBANK
	.align		4
        /*00ac*/ 	.byte	0x04, 0x0a
        /*00ae*/ 	.short	(.L_33 - .L_32)
	.align		4
.L_32:
        /*00b0*/ 	.word	index@(.nv.constant0.triton_poi_fused__native_batch_norm_legit_no_training_convolution_relu_10)
        /*00b4*/ 	.short	0x0210
        /*00b6*/ 	.short	0x003c


	//----- nvinfo : EIATTR_SW_WAR
	.align		4
.L_33:
        /*00b8*/ 	.byte	0x04, 0x36
        /*00ba*/ 	.short	(.L_35 - .L_34)
.L_34:
        /*00bc*/ 	.word	0x00000008
.L_35:


//--------------------- .nv.callgraph             --------------------------
	.section	.nv.callgraph,"",@"SHT_CUDA_CALLGRAPH"
	.align	4
	.sectionentsize	8
	.align		4
        /*0000*/ 	.word	0x00000000
	.align		4
        /*0004*/ 	.word	0xffffffff
	.align		4
        /*0008*/ 	.word	0x00000000
	.align		4
        /*000c*/ 	.word	0xfffffffe
	.align		4
        /*0010*/ 	.word	0x00000000
	.align		4
        /*0014*/ 	.word	0xfffffffd
	.align		4
        /*0018*/ 	.word	0x00000000
	.align		4
        /*001c*/ 	.word	0xfffffffc


//--------------------- .nv.constant4             --------------------------
	.section	.nv.constant4,"a",@progbits
	.align	8
	.align		8
.nv.constant4:
        /*0000*/ 	.dword	_$_str
	.align		8
        /*0008*/ 	.dword	_$_str_$_2


//--------------------- .text.triton_poi_fused__native_batch_norm_legit_no_training_convolution_relu_10 --------------------------
	.section	.text.triton_poi_fused__native_batch_norm_legit_no_training_convolution_relu_10,"ax",@progbits
	.align	128
        .global         triton_poi_fused__native_batch_norm_legit_no_training_convolution_relu_10
        .type           triton_poi_fused__native_batch_norm_legit_no_training_convolution_relu_10,@function
        .size           triton_poi_fused__native_batch_norm_legit_no_training_convolution_relu_10,(.L_x_1 - triton_poi_fused__native_batch_norm_legit_no_training_convolution_relu_10)
        .other          triton_poi_fused__native_batch_norm_legit_no_training_convolution_relu_10,@"STO_CUDA_ENTRY STV_DEFAULT"
triton_poi_fused__native_batch_norm_legit_no_training_convolution_relu_10:
.text.triton_poi_fused__native_batch_norm_legit_no_training_convolution_relu_10:
[----:B------:R-:W-:Y:S01]  /*0000*/  LDC R1, c[0x0][0x28] ;  /* 0x00000a00ff017b82 */ /* 0x000fe20000000800 */
[----:B------:R-:W1:Y:S07]  /*0010*/  S2R R0, SR_TID.X ;  /* 0x0000000000007919 */ /* 0x000e6e0000002100 */
[----:B------:R-:W2:Y:S01]  /*0020*/  LDC.64 R6, c[0x0][0x228] ;  /* 0x00008a00ff067b82 */ /* 0x000ea20000000a00 */
[----:B------:R-:W-:Y:S01]  /*0030*/  ULDC.64 UR4, c[0x0][0x208] ;  /* 0x0000820000047ab9 */ /* 0x000fe20000000a00 */
[----:B------:R-:W3:Y:S06]  /*0040*/  S2R R3, SR_CTAID.X ;  /* 0x0000000000037919 */ /* 0x000eec0000002500 */
[----:B------:R-:W4:Y:S08]  /*0050*/  LDC.64 R12, c[0x0][0x218] ;  /* 0x00008600ff0c7b82 */ /* 0x000f300000000a00 */
[----:B------:R-:W5:Y:S08]  /*0060*/  LDC.64 R14, c[0x0][0x220] ;  /* 0x00008800ff0e7b82 */ /* 0x000f700000000a00 */
[----:B------:R-:W5:Y:S01]  /*0070*/  LDC.64 R10, c[0x0][0x238] ;  /* 0x00008e00ff0a7b82 */ /* 0x000f620000000a00 */
[----:B-1----:R-:W-:-:S07]  /*0080*/  SHF.L.U32 R0, R0, 0x1, RZ ;  /* 0x0000000100007819 */ /* 0x002fce00000006ff */
[----:B------:R-:W1:Y:S01]  /*0090*/  LDC.64 R16, c[0x0][0x230] ;  /* 0x00008c00ff107b82 */ /* 0x000e620000000a00 */
[----:B------:R-:W-:-:S04]  /*00a0*/  LOP3.LUT R0, R0, 0x1fe, RZ, 0xc0, !PT ;  /* 0x000001fe00007812 */ /* 0x000fc800078ec0ff */
[----:B---3--:R-:W-:-:S05]  /*00b0*/  LEA R0, R3, R0, 0x9 ;  /* 0x0000000003007211 */ /* 0x008fca00078e48ff */
[----:B------:R-:W-:-:S05]  /*00c0*/  IMAD.HI R2, R0, 0x2aaaaaab, RZ ;  /* 0x2aaaaaab00027827 */ /* 0x000fca00078e02ff */
[----:B------:R-:W-:-:S04]  /*00d0*/  SHF.R.U32.HI R3, RZ, 0x1f, R2 ;  /* 0x0000001fff037819 */ /* 0x000fc80000011602 */
[----:B------:R-:W-:-:S05]  /*00e0*/  LEA.HI R3, R2, R3, RZ, 0x1a ;  /* 0x0000000302037211 */ /* 0x000fca00078fd0ff */
[----:B------:R-:W-:Y:S02]  /*00f0*/  IMAD R8, R3, -0x180, R0 ;  /* 0xfffffe8003087824 */ /* 0x000fe400078e0200 */
[----:B------:R-:W3:Y:S02]  /*0100*/  LDC.64 R2, c[0x0][0x210] ;  /* 0x00008400ff027b82 */ /* 0x000ee40000000a00 */
[----:B--2---:R-:W-:-:S06]  /*0110*/  IMAD.WIDE R6, R8, 0x4, R6 ;  /* 0x0000000408067825 */ /* 0x004fcc00078e0206 */
[----:B------:R-:W2:Y:S01]  /*0120*/  LDG.E.EL.64 R6, desc[UR4][R6.64] ;  /* 0x0000000406067981 */ /* 0x000ea2000c2e1b00 */
[----:B----4-:R-:W-:-:S04]  /*0130*/  IMAD.WIDE R12, R8, 0x4, R12 ;  /* 0x00000004080c7825 */ /* 0x010fc800078e020c */
[C---:B-----5:R-:W-:Y:S02]  /*0140*/  IMAD.WIDE R14, R8.reuse, 0x4, R14 ;  /* 0x00000004080e7825 */ /* 0x060fe400078e020e */
[----:B------:R-:W4:Y:S02]  /*0150*/  LDG.E.EL.64 R12, desc[UR4][R12.64] ;  /* 0x000000040c0c7981 */ /* 0x000f24000c2e1b00 */
[C---:B0-----:R-:W-:Y:S02]  /*0160*/  IMAD.WIDE R10, R8.reuse, 0x4, R10 ;  /* 0x00000004080a7825 */ /* 0x041fe400078e020a */
[----:B------:R-:W5:Y:S02]  /*0170*/  LDG.E.EL.64 R14, desc[UR4][R14.64] ;  /* 0x000000040e0e7981 */ /* 0x000f64000c2e1b00 */
[----:B-1----:R-:W-:Y:S02]  /*0180*/  IMAD.WIDE R16, R8, 0x4, R16 ;  /* 0x0000000408107825 */ /* 0x002fe400078e0210 */
[----:B------:R-:W4:Y:S02]  /*0190*/  LDG.E.EL.64 R10, desc[UR4][R10.64] ;  /* 0x000000040a0a7981 */ /* 0x000f24000c2e1b00 */
[----:B---3--:R-:W-:-:S02]  /*01a0*/  IMAD.WIDE R2, R0, 0x4, R2 ;  /* 0x0000000400027825 */ /* 0x008fc400078e0202 */
[----:B------:R0:W3:Y:S04]  /*01b0*/  LDG.E.EL.64 R8, desc[UR4][R16.64] ;  /* 0x0000000410087981 */ /* 0x0000e8000c2e1b00 */
[----:B------:R-:W4:Y:S01]  /*01c0*/  LDG.E.64 R4, desc[UR4][R2.64] ;  /* 0x0000000402047981 */ /* 0x000f22000c1e1b00 */
[----:B0-----:R-:W-:Y:S01]  /*01d0*/  HFMA2.MMA R16, -RZ, RZ, 1.625, 0 ;  /* 0x3e800000ff107435 */ /* 0x001fe200000001ff */
[----:B--2---:R-:W-:Y:S01]  /*01e0*/  FADD R6, R6, 9.9999997473787516356e-06 ;  /* 0x3727c5ac06067421 */ /* 0x004fe20000000000 */
[----:B------:R-:W-:-:S03]  /*01f0*/  FADD R7, R7, 9.9999997473787516356e-06 ;  /* 0x3727c5ac07077421 */ /* 0x000fc60000000000 */
[----:B------:R-:W0:Y:S08]  /*0200*/  MUFU.SQRT R18, R6 ;  /* 0x0000000600127308 */ /* 0x000e300000002000 */
[----:B------:R1:W2:Y:S01]  /*0210*/  MUFU.SQRT R19, R7 ;  /* 0x0000000700137308 */ /* 0x0002a20000002000 */
[C---:B0-----:R-:W-:Y:S02]  /*0220*/  FSETP.GT.AND P0, PT, R18.reuse, 8.50705917302346158658e+37, PT ;  /* 0x7e8000001200780b */ /* 0x041fe40003f04000 */
[----:B------:R-:W-:Y:S01]  /*0230*/  FSETP.GEU.AND P2, PT, R18, 1.175494350822287508e-38, PT ;  /* 0x008000001200780b */ /* 0x000fe20003f4e000 */
[----:B-1----:R-:W0:Y:S01]  /*0240*/  LDC.64 R6, c[0x0][0x240] ;  /* 0x00009000ff067b82 */ /* 0x002e220000000a00 */
[----:B--2---:R-:W-:-:S02]  /*0250*/  FSETP.GT.AND P1, PT, R19, 8.50705917302346158658e+37, PT ;  /* 0x7e8000001300780b */ /* 0x004fc40003f24000 */
[----:B------:R-:W-:-:S07]  /*0260*/  FSETP.GEU.AND P3, PT, R19, 1.175494350822287508e-38, PT ;  /* 0x008000001300780b */ /* 0x000fce0003f6e000 */
[----:B------:R-:W-:-:S04]  /*0270*/  @P0 FMUL R18, R18, 0.25 ;  /* 0x3e80000012120820 */ /* 0x000fc80000400000 */
[----:B------:R-:W-:Y:S01]  /*0280*/  @!P2 FMUL R18, R18, 16777216 ;  /* 0x4b8000001212a820 */ /* 0x000fe20000400000 */
[----:B------:R-:W-:-:S04]  /*0290*/  @P1 FMUL R19, R19, 0.25 ;  /* 0x3e80000013131820 */ /* 0x000fc80000400000 */
[----:B------:R-:W-:Y:S01]  /*02a0*/  @!P3 FMUL R19, R19, 16777216 ;  /* 0x4b8000001313b820 */ /* 0x000fe20000400000 */
[----:B------:R-:W1:Y:S01]  /*02b0*/  MUFU.RCP R18, R18 ;  /* 0x0000001200127308 */ /* 0x000e620000001000 */
[----:B------:R-:W-:-:S07]  /*02c0*/  FSEL R17, R16, 1, P0 ;  /* 0x3f80000010117808 */ /* 0x000fce0000000000 */
[----:B------:R-:W2:Y:S01]  /*02d0*/  MUFU.RCP R19, R19 ;  /* 0x0000001300137308 */ /* 0x000ea20000001000 */
[----:B------:R-:W-:Y:S01]  /*02e0*/  FSEL R16, R16, 1, P1 ;  /* 0x3f80000010107808 */ /* 0x000fe20000800000 */
[----:B------:R-:W-:Y:S01]  /*02f0*/  @!P2 FMUL R17, R17, 16777216 ;  /* 0x4b8000001111a820 */ /* 0x000fe20000400000 */
[----:B----4-:R-:W-:Y:S01]  /*0300*/  FADD R4, R4, R12 ;  /* 0x0000000c04047221 */ /* 0x010fe20000000000 */
[----:B------:R-:W-:Y:S02]  /*0310*/  FADD R5, R5, R13 ;  /* 0x0000000d05057221 */ /* 0x000fe40000000000 */
[----:B------:R-:W-:Y:S01]  /*0320*/  @!P3 FMUL R16, R16, 16777216 ;  /* 0x4b8000001010b820 */ /* 0x000fe20000400000 */
[----:B-1----:R-:W-:Y:S01]  /*0330*/  FMUL R17, R18, R17 ;  /* 0x0000001112117220 */ /* 0x002fe20000400000 */
[----:B-----5:R-:W-:Y:S01]  /*0340*/  FADD R14, -R14, R4 ;  /* 0x000000040e0e7221 */ /* 0x020fe20000000100 */
[----:B------:R-:W-:Y:S01]  /*0350*/  FADD R15, -R15, R5 ;  /* 0x000000050f0f7221 */ /* 0x000fe20000000100 */
[----:B--2---:R-:W-:-:S02]  /*0360*/  FMUL R16, R19, R16 ;  /* 0x0000001013107220 */ /* 0x004fc40000400000 */
[----:B------:R-:W-:Y:S02]  /*0370*/  FMUL R17, R14, R17 ;  /* 0x000000110e117220 */ /* 0x000fe40000400000 */
[----:B------:R-:W-:Y:S02]  /*0380*/  FMUL R16, R15, R16 ;  /* 0x000000100f107220 */ /* 0x000fe40000400000 */
[----:B---3--:R-:W-:Y:S02]  /*0390*/  FFMA R8, R8, R17, R10 ;  /* 0x0000001108087223 */ /* 0x008fe4000000000a */
[----:B------:R-:W-:-:S03]  /*03a0*/  FFMA R9, R9, R16, R11 ;  /* 0x0000001009097223 */ /* 0x000fc6000000000b */
[----:B------:R-:W-:Y:S02]  /*03b0*/  FSETP.GEU.AND P0, PT, R8, RZ, PT ;  /* 0x000000ff0800720b */ /* 0x000fe40003f0e000 */
[C---:B------:R-:W-:Y:S01]  /*03c0*/  FSETP.GEU.AND P1, PT, R9.reuse, RZ, PT ;  /* 0x000000ff0900720b */ /* 0x040fe20003f2e000 */
[----:B0-----:R-:W-:Y:S01]  /*03d0*/  IMAD.WIDE R6, R0, 0x4, R6 ;  /* 0x0000000400067825 */ /* 0x001fe200078e0206 */
[----:B------:R-:W-:Y:S02]  /*03e0*/  FSEL R8, R8, RZ, P0 ;  /* 0x000000ff08087208 */ /* 0x000fe40000000000 */
[----:B------:R-:W-:Y:S01]  /*03f0*/  FSEL R9, R9, RZ, P1 ;  /* 0x000000ff09097208 */ /* 0x000fe20000800000 */
[----:B------:R-:W-:Y:S04]  /*0400*/  STG.E.64 desc[UR4][R2.64], R4 ;  /* 0x0000000402007986 */ /* 0x000fe8000c101b04 */
[----:B------:R-:W-:Y:S01]  /*0410*/  STG.E.64 desc[UR4][R6.64], R8 ;  /* 0x0000000806007986 */ /* 0x000fe2000c101b04 */
[----:B------:R-:W-:Y:S05]  /*0420*/  EXIT ;  /* 0x000000000000794d */ /* 0x000fea0003800000 */
.L_x_0:
[----:B------:R-:W-:-:S00]  /*0430*/  BRA `(.L_x_0) ;  /* 0xfffffffc00fc7947 */ /* 0x000fc0000383ffff */
[----:B------:R-:W-:-:S00]  /*0440*/  NOP ;  /* 0x0000000000007918 */ /* 0x000fc00000000000 */
        /* <DEDUP_REMOVED lines=11> */
.L_x_1:


//--------------------- .nv.global.init           --------------------------
	.section	.nv.global.init,"aw",@progbits
.nv.global.init:
	.type		_$_str,@object
	.size		_$_str,(_$_str_$_2 - _$_str)
_$_str:
        /*0000*/ 	.byte	0x5f, 0x5f, 0x43, 0x55, 0x44, 0x41, 0x5f, 0x46, 0x54, 0x5a, 0x00
	.type		_$_str_$_2,@object
	.size		_$_str_$_2,(.L_1 - _$_str_$_2)
_$_str_$_2:
        /*000b*/ 	.byte	0x5f, 0x5f, 0x43, 0x55, 0x44, 0x41, 0x5f, 0x50, 0x52, 0x45, 0x43, 0x5f, 0x53, 0x51, 0x52, 0x54
        /*001b*/ 	.byte	0x00
.L_1:


//--------------------- .nv.constant0.triton_poi_fused__native_batch_norm_legit_no_training_convolution_relu_10 --------------------------
	.section	.nv.constant0.triton_poi_fused__native_batch_norm_legit_no_training_convolution_relu_10,"a",@progbits
	.sectionflags	@""
	.align	4
.nv.constant0.triton_poi_fused__native_batch_norm_legit_no_training_convolution_relu_10:
	.zero		588
